	.headerflags	@"EF_CUDA_TEXMODE_UNIFIED EF_CUDA_64BIT_ADDRESS EF_CUDA_ACCELERATORS EF_CUDA_SM90 EF_CUDA_VIRTUAL_SM(EF_CUDA_SM90)"
	.elftype	@"ET_EXEC"


//--------------------- .nv.info                  --------------------------
	.section	.nv.info,"",@"SHT_CUDA_INFO"
	.align	4


	//----- nvinfo : EIATTR_REGCOUNT
	.align		4
        /*0000*/ 	.byte	0x04, 0x2f
        /*0002*/ 	.short	(.L_3 - .L_2)
	.align		4
.L_2:
        /*0004*/ 	.word	index@(triton_poi_fused_add_div_sqrt_24)
        /*0008*/ 	.word	0x0000001e


	//----- nvinfo : EIATTR_MIN_STACK_SIZE
	.align		4
.L_3:
        /*000c*/ 	.byte	0x04, 0x12
        /*000e*/ 	.short	(.L_5 - .L_4)
	.align		4
.L_4:
        /*0010*/ 	.word	index@(triton_poi_fused_add_div_sqrt_24)
        /*0014*/ 	.word	0x00000000


	//----- nvinfo : EIATTR_FRAME_SIZE
	.align		4
.L_5:
        /*0018*/ 	.byte	0x04, 0x11
        /*001a*/ 	.short	(.L_7 - .L_6)
	.align		4
.L_6:
        /*001c*/ 	.word	index@(triton_poi_fused_add_div_sqrt_24)
        /*0020*/ 	.word	0x00000000


	//----- nvinfo : EIATTR_MIN_STACK_SIZE
	.align		4
.L_7:
        /*0024*/ 	.byte	0x04, 0x12
        /*0026*/ 	.short	(.L_9 - .L_8)
	.align		4
.L_8:
        /*0028*/ 	.word	index@(triton_poi_fused_add_div_sqrt_24)
        /*002c*/ 	.word	0x00000000
.L_9:


//--------------------- .nv.info.triton_poi_fused_add_div_sqrt_24 --------------------------
	.section	.nv.info.triton_poi_fused_add_div_sqrt_24,"",@"SHT_CUDA_INFO"
	.sectionflags	@""
	.align	4


	//----- nvinfo : EIATTR_CUDA_API_VERSION
	.align		4
        /*0000*/ 	.byte	0x04, 0x37
        /*0002*/ 	.short	(.L_11 - .L_10)
.L_10:
        /*0004*/ 	.word	0x0000007c


	//----- nvinfo : EIATTR_KPARAM_INFO
	.align		4
.L_11:
        /*0008*/ 	.byte	0x04, 0x17
        /*000a*/ 	.short	(.L_13 - .L_12)
.L_12:
        /*000c*/ 	.word	0x00000000
        /*0010*/ 	.short	0x0004
        /*0012*/ 	.short	0x001c
        /*0014*/ 	.byte	0x00, 0xf0, 0x11, 0x00


	//----- nvinfo : EIATTR_KPARAM_INFO
	.align		4
.L_13:
        /*0018*/ 	.byte	0x04, 0x17
        /*001a*/ 	.short	(.L_15 - .L_14)
.L_14:
        /*001c*/ 	.word	0x00000000
        /*0020*/ 	.short	0x0003
        /*0022*/ 	.short	0x0018
        /*0024*/ 	.byte	0x00, 0xf0, 0x11, 0x00


	//----- nvinfo : EIATTR_KPARAM_INFO
	.align		4
.L_15:
        /*0028*/ 	.byte	0x04, 0x17
        /*002a*/ 	.short	(.L_17 - .L_16)
.L_16:
        /*002c*/ 	.word	0x00000000
        /*0030*/ 	.short	0x0002
        /*0032*/ 	.short	0x0010
        /*0034*/ 	.byte	0x00, 0xf4, 0x21, 0x00


	//----- nvinfo : EIATTR_KPARAM_INFO
	.align		4
.L_17:
        /*0038*/ 	.byte	0x04, 0x17
        /*003a*/ 	.short	(.L_19 - .L_18)
.L_18:
        /*003c*/ 	.word	0x00000000
        /*0040*/ 	.short	0x0001
        /*0042*/ 	.short	0x0008
        /*0044*/ 	.byte	0x00, 0xf4, 0x21, 0x00


	//----- nvinfo : EIATTR_KPARAM_INFO
	.align		4
.L_19:
        /*0048*/ 	.byte	0x04, 0x17
        /*004a*/ 	.short	(.L_21 - .L_20)
.L_20:
        /*004c*/ 	.word	0x00000000
        /*0050*/ 	.short	0x0000
        /*0052*/ 	.short	0x0000
        /*0054*/ 	.byte	0x00, 0xf4, 0x21, 0x00


	//----- nvinfo : EIATTR_SPARSE_MMA_MASK
	.align		4
.L_21:
        /*0058*/ 	.byte	0x03, 0x50
        /*005a*/ 	.short	0x0000


	//----- nvinfo : EIATTR_MAXREG_COUNT
	.align		4
        /*005c*/ 	.byte	0x03, 0x1b
        /*005e*/ 	.short	0x00ff


	//----- nvinfo : EIATTR_EXIT_INSTR_OFFSETS
	.align		4
        /*0060*/ 	.byte	0x04, 0x1c
        /*0062*/ 	.short	(.L_23 - .L_22)


	//   ....[0]....
.L_22:
        /*0064*/ 	.word	0x00000a00


	//   ....[1]....
        /*0068*/ 	.word	0x00000a20


	//----- nvinfo : EIATTR_REQNTID
	.align		4
.L_23:
        /*006c*/ 	.byte	0x04, 0x10
        /*006e*/ 	.short	(.L_25 - .L_24)
.L_24:
        /*0070*/ 	.word	0x00000080
        /*0074*/ 	.word	0x00000001
        /*0078*/ 	.word	0x00000001


	//----- nvinfo : EIATTR_CBANK_PARAM_SIZE
	.align		4
.L_25:
        /*007c*/ 	.byte	0x03, 0x19
        /*007e*/ 	.short	0x0020


	//----- nvinfo : EIATTR_PARAM_CBANK
	.align		4
        /*0080*/ 	.byte	0x04, 0x0a
        /*0082*/ 	.short	(.L_27 - .L_26)
	.align		4
.L_26:
        /*0084*/ 	.word	index@(.nv.constant0.triton_poi_fused_add_div_sqrt_24)
        /*0088*/ 	.short	0x0210
        /*008a*/ 	.short	0x0020


	//----- nvinfo : EIATTR_SW_WAR
	.align		4
.L_27:
        /*008c*/ 	.byte	0x04, 0x36
        /*008e*/ 	.short	(.L_29 - .L_28)
.L_28:
        /*0090*/ 	.word	0x00000008
.L_29:


//--------------------- .nv.callgraph             --------------------------
	.section	.nv.callgraph,"",@"SHT_CUDA_CALLGRAPH"
	.align	4
	.sectionentsize	8
	.align		4
        /*0000*/ 	.word	0x00000000
	.align		4
        /*0004*/ 	.word	0xffffffff
	.align		4
        /*0008*/ 	.word	0x00000000
	.align		4
        /*000c*/ 	.word	0xfffffffe
	.align		4
        /*0010*/ 	.word	0x00000000
	.align		4
        /*0014*/ 	.word	0xfffffffd
	.align		4
        /*0018*/ 	.word	0x00000000
	.align		4
        /*001c*/ 	.word	0xfffffffc


//--------------------- .nv.constant4             --------------------------
	.section	.nv.constant4,"a",@progbits
	.align	8
	.align		8
.nv.constant4:
        /*0000*/ 	.dword	_$_str
	.align		8
        /*0008*/ 	.dword	_$_str_$_2


//--------------------- .text.triton_poi_fused_add_div_sqrt_24 --------------------------
	.section	.text.triton_poi_fused_add_div_sqrt_24,"ax",@progbits
	.sectionflags	@"SHF_BARRIERS=1"
	.align	128
        .global         triton_poi_fused_add_div_sqrt_24
        .type           triton_poi_fused_add_div_sqrt_24,@function
        .size           triton_poi_fused_add_div_sqrt_24,(.L_x_1 - triton_poi_fused_add_div_sqrt_24)
        .other          triton_poi_fused_add_div_sqrt_24,@"STO_CUDA_ENTRY STV_DEFAULT"
triton_poi_fused_add_div_sqrt_24:
.text.triton_poi_fused_add_div_sqrt_24:
[----:B------:R-:W0:Y:S01]  /*0000*/  LDC R1, c[0x0][0x28] ;  /* 0x00000a00ff017b82 */ /* 0x000e220000000800 */
[----:B------:R-:W1:Y:S07]  /*0010*/  S2R R0, SR_CTAID.Y ;  /* 0x0000000000007919 */ /* 0x000e6e0000002600 */
[----:B------:R-:W2:Y:S01]  /*0020*/  LDC.64 R8, c[0x0][0x210] ;  /* 0x00008400ff087b82 */ /* 0x000ea20000000a00 */
[----:B------:R-:W-:Y:S01]  /*0030*/  ULDC.64 UR6, c[0x0][0x208] ;  /* 0x0000820000067ab9 */ /* 0x000fe20000000a00 */
[----:B------:R-:W3:Y:S01]  /*0040*/  S2R R3, SR_TID.X ;  /* 0x0000000000037919 */ /* 0x000ee20000002100 */
[----:B------:R-:W4:Y:S01]  /*0050*/  S2R R17, SR_CTAID.X ;  /* 0x0000000000117919 */ /* 0x000f220000002500 */
[----:B-1----:R-:W-:Y:S01]  /*0060*/  IMAD.SHL.U32 R19, R0, 0x10, RZ ;  /* 0x0000001000137824 */ /* 0x002fe200078e00ff */
[----:B------:R-:W-:Y:S01]  /*0070*/  SHF.R.S32.HI R15, RZ, 0x1b, R0 ;  /* 0x0000001bff0f7819 */ /* 0x000fe20000011400 */
[----:B---3--:R-:W-:-:S03]  /*0080*/  IMAD.SHL.U32 R16, R3, 0x4, RZ ;  /* 0x0000000403107824 */ /* 0x008fc600078e00ff */
[----:B------:R-:W-:Y:S02]  /*0090*/  SGXT R15, R15, 0x1 ;  /* 0x000000010f0f781a */ /* 0x000fe40000000200 */
[----:B------:R-:W-:Y:S01]  /*00a0*/  SHF.R.U32.HI R0, RZ, 0x2, R3 ;  /* 0x00000002ff007819 */ /* 0x000fe20000011603 */
[----:B----4-:R-:W-:Y:S01]  /*00b0*/  IMAD.SHL.U32 R17, R17, 0x40, RZ ;  /* 0x0000004011117824 */ /* 0x010fe200078e00ff */
[----:B------:R-:W-:Y:S02]  /*00c0*/  LOP3.LUT R2, R19, 0xc, R16, 0xf8, !PT ;  /* 0x0000000c13027812 */ /* 0x000fe400078ef810 */
[----:B------:R-:W-:Y:S02]  /*00d0*/  SGXT.U32 R0, R0, 0x5 ;  /* 0x000000050000781a */ /* 0x000fe40000000000 */
[----:B------:R-:W-:-:S04]  /*00e0*/  LEA.HI R4, R15, R2, RZ, 0x9 ;  /* 0x000000020f047211 */ /* 0x000fc800078f48ff */
[C---:B------:R-:W-:Y:S01]  /*00f0*/  LOP3.LUT R7, R4.reuse, 0xfffffe00, RZ, 0xc0, !PT ;  /* 0xfffffe0004077812 */ /* 0x040fe200078ec0ff */
[----:B------:R-:W-:-:S05]  /*0100*/  IMAD.SHL.U32 R5, R4, 0x40, RZ ;  /* 0x0000004004057824 */ /* 0x000fca00078e00ff */
[----:B------:R-:W-:Y:S02]  /*0110*/  LOP3.LUT R4, R5, 0xffff8000, RZ, 0xc0, !PT ;  /* 0xffff800005047812 */ /* 0x000fe400078ec0ff */
[----:B------:R-:W-:Y:S02]  /*0120*/  LOP3.LUT R5, R17, R0, RZ, 0xfc, !PT ;  /* 0x0000000011057212 */ /* 0x000fe400078efcff */
[----:B------:R-:W-:Y:S02]  /*0130*/  IADD3 R10, R4, R2, -R7 ;  /* 0x00000002040a7210 */ /* 0x000fe40007ffe807 */
[----:B------:R-:W-:Y:S02]  /*0140*/  CS2R R6, SRZ ;  /* 0x0000000000067805 */ /* 0x000fe4000001ff00 */
[C---:B------:R-:W-:Y:S02]  /*0150*/  ISETP.GE.AND P0, PT, R5.reuse, 0x40, PT ;  /* 0x000000400500780c */ /* 0x040fe40003f06270 */
[----:B------:R-:W-:Y:S01]  /*0160*/  LOP3.LUT R2, R17, 0x20, R0, 0xfe, !PT ;  /* 0x0000002011027812 */ /* 0x000fe200078efe00 */
[----:B------:R-:W-:Y:S01]  /*0170*/  IMAD R13, R5, 0x200, R10 ;  /* 0x00000200050d7824 */ /* 0x000fe200078e020a */
[----:B------:R-:W-:-:S02]  /*0180*/  CS2R R4, SRZ ;  /* 0x0000000000047805 */ /* 0x000fc4000001ff00 */
[C---:B------:R-:W-:Y:S01]  /*0190*/  ISETP.GE.AND P1, PT, R2.reuse, 0x40, PT ;  /* 0x000000400200780c */ /* 0x040fe20003f26270 */
[----:B------:R-:W-:Y:S02]  /*01a0*/  IMAD R21, R2, 0x200, R10 ;  /* 0x0000020002157824 */ /* 0x000fe400078e020a */
[----:B--2---:R-:W-:Y:S01]  /*01b0*/  IMAD.WIDE R12, R13, 0x4, R8 ;  /* 0x000000040d0c7825 */ /* 0x004fe200078e0208 */
[----:B------:R-:W-:-:S03]  /*01c0*/  CS2R R10, SRZ ;  /* 0x00000000000a7805 */ /* 0x000fc6000001ff00 */
[----:B------:R-:W-:Y:S01]  /*01d0*/  IMAD.WIDE R20, R21, 0x4, R8 ;  /* 0x0000000415147825 */ /* 0x000fe200078e0208 */
[----:B------:R-:W-:Y:S01]  /*01e0*/  CS2R R8, SRZ ;  /* 0x0000000000087805 */ /* 0x000fe2000001ff00 */
[----:B------:R1:W2:Y:S05]  /*01f0*/  @!P0 LDG.E.EL.128 R4, desc[UR6][R12.64] ;  /* 0x000000060c048981 */ /* 0x0002aa000c2e1d00 */
[----:B------:R3:W4:Y:S01]  /*0200*/  @!P1 LDG.E.EL.128 R8, desc[UR6][R20.64] ;  /* 0x0000000614089981 */ /* 0x000722000c2e1d00 */
[----:B------:R-:W5:Y:S01]  /*0210*/  S2UR UR5, SR_CgaCtaId ;  /* 0x00000000000579c3 */ /* 0x000f620000008800 */
[----:B------:R-:W-:Y:S01]  /*0220*/  UMOV UR4, 0x400 ;  /* 0x0000040000047882 */ /* 0x000fe20000000000 */
[----:B------:R-:W-:-:S02]  /*0230*/  SHF.L.U32 R2, R3, 0x8, RZ ;  /* 0x0000000803027819 */ /* 0x000fc400000006ff */
[----:B------:R-:W-:Y:S02]  /*0240*/  SHF.R.U32.HI R14, RZ, 0x4, R3 ;  /* 0x00000004ff0e7819 */ /* 0x000fe40000011603 */
[----:B------:R-:W-:Y:S02]  /*0250*/  LOP3.LUT R23, R2, 0x300, RZ, 0xc0, !PT ;  /* 0x0000030002177812 */ /* 0x000fe400078ec0ff */
[----:B------:R-:W-:Y:S01]  /*0260*/  SGXT.U32 R2, R14, 0x3 ;  /* 0x000000030e02781a */ /* 0x000fe20000000000 */
[----:B-1----:R-:W1:Y:S01]  /*0270*/  LDC.64 R12, c[0x0][0x218] ;  /* 0x00008600ff0c7b82 */ /* 0x002e620000000a00 */
[C---:B------:R-:W-:Y:S02]  /*0280*/  LOP3.LUT R14, R23.reuse, R0, RZ, 0xfc, !PT ;  /* 0x00000000170e7212 */ /* 0x040fe400078efcff */
[C---:B------:R-:W-:Y:S02]  /*0290*/  LOP3.LUT R0, R23.reuse, 0x40, RZ, 0xfc, !PT ;  /* 0x0000004017007812 */ /* 0x040fe400078efcff */
[----:B------:R-:W-:-:S02]  /*02a0*/  LOP3.LUT R18, R23, 0x80, RZ, 0xfc, !PT ;  /* 0x0000008017127812 */ /* 0x000fc400078efcff */
[----:B---3--:R-:W-:Y:S02]  /*02b0*/  LOP3.LUT R20, R23, 0xc0, RZ, 0xfc, !PT ;  /* 0x000000c017147812 */ /* 0x008fe400078efcff */
[----:B------:R-:W-:-:S04]  /*02c0*/  LOP3.LUT R17, R17, 0x3c, R16, 0xf8, !PT ;  /* 0x0000003c11117812 */ /* 0x000fc800078ef810 */
[----:B------:R-:W-:Y:S01]  /*02d0*/  ISETP.GE.AND P0, PT, R17, 0x40, PT ;  /* 0x000000401100780c */ /* 0x000fe20003f06270 */
[----:B-----5:R-:W-:-:S06]  /*02e0*/  UPRMT UR4, UR5, 0x654, UR4 ;  /* 0x0000065405047896 */ /* 0x020fcc0008000004 */
[----:B------:R-:W-:Y:S02]  /*02f0*/  LEA.HI R25, R23, UR4, RZ, 0x1c ;  /* 0x0000000417197c11 */ /* 0x000fe4000f8fe0ff */
[----:B------:R-:W-:Y:S02]  /*0300*/  LEA.HI R23, R0, UR4, RZ, 0x1c ;  /* 0x0000000400177c11 */ /* 0x000fe4000f8fe0ff */
[----:B------:R-:W-:Y:S01]  /*0310*/  LEA.HI R27, R20, UR4, RZ, 0x1c ;  /* 0x00000004141b7c11 */ /* 0x000fe2000f8fe0ff */
[----:B------:R-:W-:Y:S01]  /*0320*/  IMAD R21, R14, 0x4, R25 ;  /* 0x000000040e157824 */ /* 0x000fe200078e0219 */
[----:B------:R-:W-:Y:S01]  /*0330*/  LEA.HI R25, R18, UR4, RZ, 0x1c ;  /* 0x0000000412197c11 */ /* 0x000fe2000f8fe0ff */
[C---:B------:R-:W-:Y:S01]  /*0340*/  IMAD R20, R14.reuse, 0x4, R23 ;  /* 0x000000040e147824 */ /* 0x040fe200078e0217 */
[----:B------:R-:W-:Y:S01]  /*0350*/  LOP3.LUT R0, R19, R2, RZ, 0xfc, !PT ;  /* 0x0000000213007212 */ /* 0x000fe200078efcff */
[C---:B------:R-:W-:Y:S02]  /*0360*/  IMAD R24, R14.reuse, 0x4, R27 ;  /* 0x000000040e187824 */ /* 0x040fe400078e021b */
[----:B------:R-:W-:Y:S01]  /*0370*/  IMAD R25, R14, 0x4, R25 ;  /* 0x000000040e197824 */ /* 0x000fe200078e0219 */
[----:B------:R-:W-:-:S02]  /*0380*/  LOP3.LUT R2, R0, 0x8, RZ, 0xfc, !PT ;  /* 0x0000000800027812 */ /* 0x000fc400078efcff */
[C---:B------:R-:W-:Y:S02]  /*0390*/  LEA.HI R14, R15.reuse, R0, RZ, 0x9 ;  /* 0x000000000f0e7211 */ /* 0x040fe400078f48ff */
[----:B------:R-:W-:Y:S02]  /*03a0*/  LEA.HI R15, R15, R2, RZ, 0x9 ;  /* 0x000000020f0f7211 */ /* 0x000fe400078f48ff */
[----:B------:R-:W-:Y:S02]  /*03b0*/  SHF.R.S32.HI R14, RZ, 0x9, R14 ;  /* 0x00000009ff0e7819 */ /* 0x000fe4000001140e */
[----:B------:R-:W-:Y:S02]  /*03c0*/  SHF.R.S32.HI R18, RZ, 0x9, R15 ;  /* 0x00000009ff127819 */ /* 0x000fe4000001140f */
[----:B------:R-:W-:Y:S02]  /*03d0*/  LEA R19, R14, R17, 0x6 ;  /* 0x000000110e137211 */ /* 0x000fe400078e30ff */
[----:B------:R-:W-:Y:S01]  /*03e0*/  CS2R R14, SRZ ;  /* 0x00000000000e7805 */ /* 0x000fe2000001ff00 */
[----:B------:R-:W-:-:S02]  /*03f0*/  IMAD R23, R18, 0x40, R17 ;  /* 0x0000004012177824 */ /* 0x000fc400078e0211 */
[----:B-1----:R-:W-:-:S04]  /*0400*/  IMAD.WIDE R18, R19, 0x4, R12 ;  /* 0x0000000413127825 */ /* 0x002fc800078e020c */
[----:B------:R-:W-:Y:S01]  /*0410*/  IMAD.WIDE R22, R23, 0x4, R12 ;  /* 0x0000000417167825 */ /* 0x000fe200078e020c */
[----:B------:R-:W-:Y:S01]  /*0420*/  CS2R R12, SRZ ;  /* 0x00000000000c7805 */ /* 0x000fe2000001ff00 */
[----:B--2---:R-:W-:Y:S04]  /*0430*/  STS [R21], R4 ;  /* 0x0000000415007388 */ /* 0x004fe80000000800 */
[----:B------:R1:W-:Y:S04]  /*0440*/  STS [R20+0x100], R5 ;  /* 0x0001000514007388 */ /* 0x0003e80000000800 */
[----:B------:R-:W-:Y:S04]  /*0450*/  STS [R25+0x200], R6 ;  /* 0x0002000619007388 */ /* 0x000fe80000000800 */
[----:B------:R2:W-:Y:S01]  /*0460*/  STS [R24+0x300], R7 ;  /* 0x0003000718007388 */ /* 0x0005e20000000800 */
[----:B-1----:R-:W-:-:S03]  /*0470*/  CS2R R4, SRZ ;  /* 0x0000000000047805 */ /* 0x002fc6000001ff00 */
[----:B----4-:R-:W-:Y:S04]  /*0480*/  STS [R21+0x80], R8 ;  /* 0x0000800815007388 */ /* 0x010fe80000000800 */
[----:B------:R-:W-:Y:S01]  /*0490*/  STS [R20+0x180], R9 ;  /* 0x0001800914007388 */ /* 0x000fe20000000800 */
[----:B--2---:R-:W-:-:S03]  /*04a0*/  CS2R R6, SRZ ;  /* 0x0000000000067805 */ /* 0x004fc6000001ff00 */
[----:B------:R1:W-:Y:S04]  /*04b0*/  STS [R25+0x280], R10 ;  /* 0x0002800a19007388 */ /* 0x0003e80000000800 */
[----:B------:R2:W-:Y:S01]  /*04c0*/  STS [R24+0x380], R11 ;  /* 0x0003800b18007388 */ /* 0x0005e20000000800 */
[----:B------:R-:W-:Y:S06]  /*04d0*/  BAR.SYNC.DEFER_BLOCKING 0x0 ;  /* 0x0000000000007b1d */ /* 0x000fec0000010000 */
[----:B------:R-:W3:Y:S04]  /*04e0*/  @!P0 LDG.E.EL.128 R4, desc[UR6][R18.64] ;  /* 0x0000000612048981 */ /* 0x000ee8000c2e1d00 */
[----:B------:R-:W4:Y:S01]  /*04f0*/  @!P0 LDG.E.EL.128 R12, desc[UR6][R22.64] ;  /* 0x00000006160c8981 */ /* 0x000f22000c2e1d00 */
[----:B------:R-:W-:Y:S01]  /*0500*/  SHF.R.U32.HI R3, RZ, 0x2, R3 ;  /* 0x00000002ff037819 */ /* 0x000fe20000011603 */
[--C-:B-1----:R-:W-:Y:S01]  /*0510*/  IMAD R25, R0, 0x40, R17.reuse ;  /* 0x0000004000197824 */ /* 0x102fe200078e0211 */
[----:B------:R-:W-:Y:S01]  /*0520*/  LOP3.LUT R16, R16, 0x1fc, RZ, 0xc0, !PT ;  /* 0x000001fc10107812 */ /* 0x000fe200078ec0ff */
[----:B------:R-:W-:Y:S01]  /*0530*/  IMAD R27, R2, 0x40, R17 ;  /* 0x00000040021b7824 */ /* 0x000fe200078e0211 */
[----:B------:R-:W-:-:S05]  /*0540*/  LOP3.LUT R3, R3, 0x1c, RZ, 0xc0, !PT ;  /* 0x0000001c03037812 */ /* 0x000fca00078ec0ff */
[----:B------:R-:W-:-:S04]  /*0550*/  VIADD R3, R3, UR4 ;  /* 0x0000000403037c36 */ /* 0x000fc80008000000 */
[C---:B------:R-:W-:Y:S01]  /*0560*/  IMAD R8, R16.reuse, 0x4, R3 ;  /* 0x0000000410087824 */ /* 0x040fe200078e0203 */
[----:B------:R-:W-:-:S04]  /*0570*/  LOP3.LUT R3, R16, 0x200, RZ, 0xfc, !PT ;  /* 0x0000020010037812 */ /* 0x000fc800078efcff */
[----:B------:R-:W-:-:S04]  /*0580*/  SHF.R.U32.HI R3, RZ, 0x4, R3 ;  /* 0x00000004ff037819 */ /* 0x000fc80000011603 */
[----:B------:R-:W-:-:S05]  /*0590*/  LOP3.LUT R3, R3, 0x3c, RZ, 0xc0, !PT ;  /* 0x0000003c03037812 */ /* 0x000fca00078ec0ff */
[----:B------:R-:W-:-:S05]  /*05a0*/  VIADD R3, R3, UR4 ;  /* 0x0000000403037c36 */ /* 0x000fca0008000000 */
[----:B------:R-:W-:-:S05]  /*05b0*/  LEA R20, R16, R3, 0x2 ;  /* 0x0000000310147211 */ /* 0x000fca00078e10ff */
[----:B------:R-:W-:Y:S04]  /*05c0*/  LDS R3, [R20+0x808] ;  /* 0x0008080014037984 */ /* 0x000fe80000000800 */
[----:B------:R-:W-:Y:S01]  /*05d0*/  LDS R10, [R20+0x80c] ;  /* 0x00080c00140a7984 */ /* 0x000fe20000000800 */
[----:B---3--:R-:W2:Y:S08]  /*05e0*/  MUFU.SQRT R4, R4 ;  /* 0x0000000400047308 */ /* 0x008eb00000002000 */
[----:B------:R-:W1:Y:S01]  /*05f0*/  MUFU.SQRT R5, R5 ;  /* 0x0000000500057308 */ /* 0x000e620000002000 */
[----:B--2---:R-:W-:-:S07]  /*0600*/  FADD R11, R4, 1.00000001335143196e-10 ;  /* 0x2edbe6ff040b7421 */ /* 0x004fce0000000000 */
[----:B------:R-:W2:Y:S01]  /*0610*/  MUFU.SQRT R6, R6 ;  /* 0x0000000600067308 */ /* 0x000ea20000002000 */
[----:B------:R-:W3:Y:S01]  /*0620*/  LDS R4, [R8] ;  /* 0x0000000008047984 */ /* 0x000ee20000000800 */
[----:B------:R-:W-:Y:S01]  /*0630*/  FSETP.GT.AND P6, PT, R11, 8.50705917302346158658e+37, PT ;  /* 0x7e8000000b00780b */ /* 0x000fe20003fc4000 */
[----:B-1----:R-:W-:-:S05]  /*0640*/  FADD R9, R5, 1.00000001335143196e-10 ;  /* 0x2edbe6ff05097421 */ /* 0x002fca0000000000 */
[----:B------:R-:W1:Y:S01]  /*0650*/  MUFU.SQRT R7, R7 ;  /* 0x0000000700077308 */ /* 0x000e620000002000 */
[----:B------:R-:W5:Y:S01]  /*0660*/  LDS R5, [R8+0x4] ;  /* 0x0000040008057984 */ /* 0x000f620000000800 */
[----:B------:R-:W-:Y:S01]  /*0670*/  FSETP.GT.AND P1, PT, R9, 8.50705917302346158658e+37, PT ;  /* 0x7e8000000900780b */ /* 0x000fe20003f24000 */
[----:B--2---:R-:W-:-:S05]  /*0680*/  FADD R19, R6, 1.00000001335143196e-10 ;  /* 0x2edbe6ff06137421 */ /* 0x004fca0000000000 */
[----:B----4-:R-:W2:Y:S01]  /*0690*/  MUFU.SQRT R12, R12 ;  /* 0x0000000c000c7308 */ /* 0x010ea20000002000 */
[----:B------:R-:W4:Y:S01]  /*06a0*/  LDS R6, [R8+0x8] ;  /* 0x0000080008067984 */ /* 0x000f220000000800 */
[----:B------:R-:W-:Y:S01]  /*06b0*/  @P6 FMUL R11, R11, 0.25 ;  /* 0x3e8000000b0b6820 */ /* 0x000fe20000400000 */
[----:B------:R-:W-:Y:S01]  /*06c0*/  FSETP.GT.AND P2, PT, R19, 8.50705917302346158658e+37, PT ;  /* 0x7e8000001300780b */ /* 0x000fe20003f44000 */
[----:B-1----:R-:W-:-:S04]  /*06d0*/  FADD R18, R7, 1.00000001335143196e-10 ;  /* 0x2edbe6ff07127421 */ /* 0x002fc80000000000 */
[----:B------:R-:W1:Y:S01]  /*06e0*/  MUFU.SQRT R13, R13 ;  /* 0x0000000d000d7308 */ /* 0x000e620000002000 */
[----:B------:R1:W4:Y:S01]  /*06f0*/  LDS R7, [R8+0xc] ;  /* 0x00000c0008077984 */ /* 0x0003220000000800 */
[----:B------:R-:W-:Y:S01]  /*0700*/  @P1 FMUL R9, R9, 0.25 ;  /* 0x3e80000009091820 */ /* 0x000fe20000400000 */
[----:B------:R-:W-:Y:S01]  /*0710*/  FSETP.GT.AND P3, PT, R18, 8.50705917302346158658e+37, PT ;  /* 0x7e8000001200780b */ /* 0x000fe20003f64000 */
[----:B--2---:R-:W-:-:S04]  /*0720*/  FADD R21, R12, 1.00000001335143196e-10 ;  /* 0x2edbe6ff0c157421 */ /* 0x004fc80000000000 */
[----:B------:R-:W2:Y:S01]  /*0730*/  MUFU.SQRT R14, R14 ;  /* 0x0000000e000e7308 */ /* 0x000ea20000002000 */
[----:B------:R-:W4:Y:S01]  /*0740*/  LDS R12, [R20+0x800] ;  /* 0x00080000140c7984 */ /* 0x000f220000000800 */
[----:B------:R-:W-:Y:S01]  /*0750*/  @P2 FMUL R19, R19, 0.25 ;  /* 0x3e80000013132820 */ /* 0x000fe20000400000 */
[----:B------:R-:W-:Y:S01]  /*0760*/  FSETP.GT.AND P4, PT, R21, 8.50705917302346158658e+37, PT ;  /* 0x7e8000001500780b */ /* 0x000fe20003f84000 */
[----:B-1----:R-:W-:-:S04]  /*0770*/  FADD R22, R13, 1.00000001335143196e-10 ;  /* 0x2edbe6ff0d167421 */ /* 0x002fc80000000000 */
[----:B------:R-:W1:Y:S01]  /*0780*/  MUFU.SQRT R15, R15 ;  /* 0x0000000f000f7308 */ /* 0x000e620000002000 */
[----:B------:R-:W4:Y:S01]  /*0790*/  LDS R13, [R20+0x804] ;  /* 0x00080400140d7984 */ /* 0x000f220000000800 */
[----:B---3--:R-:W-:Y:S01]  /*07a0*/  @P6 FMUL R4, R4, 0.25 ;  /* 0x3e80000004046820 */ /* 0x008fe20000400000 */
[----:B------:R-:W-:Y:S01]  /*07b0*/  @P3 FMUL R18, R18, 0.25 ;  /* 0x3e80000012123820 */ /* 0x000fe20000400000 */
[----:B------:R-:W-:Y:S01]  /*07c0*/  FSETP.GT.AND P5, PT, R22, 8.50705917302346158658e+37, PT ;  /* 0x7e8000001600780b */ /* 0x000fe20003fa4000 */
[----:B--2---:R-:W-:-:S03]  /*07d0*/  FADD R23, R14, 1.00000001335143196e-10 ;  /* 0x2edbe6ff0e177421 */ /* 0x004fc60000000000 */
[----:B------:R2:W3:Y:S01]  /*07e0*/  MUFU.RCP R16, R9 ;  /* 0x0000000900107308 */ /* 0x0004e20000001000 */
[----:B-----5:R-:W-:Y:S01]  /*07f0*/  @P1 FMUL R5, R5, 0.25 ;  /* 0x3e80000005051820 */ /* 0x020fe20000400000 */
[----:B------:R-:W-:Y:S01]  /*0800*/  @P4 FMUL R21, R21, 0.25 ;  /* 0x3e80000015154820 */ /* 0x000fe20000400000 */
[----:B------:R-:W-:Y:S01]  /*0810*/  FSETP.GT.AND P6, PT, R23, 8.50705917302346158658e+37, PT ;  /* 0x7e8000001700780b */ /* 0x000fe20003fc4000 */
[----:B-1----:R-:W-:-:S04]  /*0820*/  FADD R24, R15, 1.00000001335143196e-10 ;  /* 0x2edbe6ff0f187421 */ /* 0x002fc80000000000 */
[----:B------:R-:W1:Y:S01]  /*0830*/  MUFU.RCP R11, R11 ;  /* 0x0000000b000b7308 */ /* 0x000e620000001000 */
[----:B0-2---:R-:W0:Y:S01]  /*0840*/  LDC.64 R8, c[0x0][0x220] ;  /* 0x00008800ff087b82 */ /* 0x005e220000000a00 */
[----:B------:R-:W-:Y:S01]  /*0850*/  @P5 FMUL R22, R22, 0.25 ;  /* 0x3e80000016165820 */ /* 0x000fe20000400000 */
[----:B----4-:R-:W-:Y:S01]  /*0860*/  @P2 FMUL R6, R6, 0.25 ;  /* 0x3e80000006062820 */ /* 0x010fe20000400000 */
[----:B------:R-:W-:Y:S01]  /*0870*/  FSETP.GT.AND P1, PT, R24, 8.50705917302346158658e+37, PT ;  /* 0x7e8000001800780b */ /* 0x000fe20003f24000 */
[----:B---3--:R-:W-:-:S03]  /*0880*/  FMUL R5, R16, R5 ;  /* 0x0000000510057220 */ /* 0x008fc60000400000 */
[----:B------:R-:W2:Y:S01]  /*0890*/  MUFU.RCP R19, R19 ;  /* 0x0000001300137308 */ /* 0x000ea20000001000 */
[----:B------:R-:W-:Y:S01]  /*08a0*/  @P6 FMUL R23, R23, 0.25 ;  /* 0x3e80000017176820 */ /* 0x000fe20000400000 */
[----:B------:R-:W-:Y:S01]  /*08b0*/  @P3 FMUL R7, R7, 0.25 ;  /* 0x3e80000007073820 */ /* 0x000fe20000400000 */
[----:B------:R-:W-:Y:S01]  /*08c0*/  @P6 FMUL R3, R3, 0.25 ;  /* 0x3e80000003036820 */ /* 0x000fe20000400000 */
[----:B-1----:R-:W-:-:S04]  /*08d0*/  FMUL R4, R11, R4 ;  /* 0x000000040b047220 */ /* 0x002fc80000400000 */
[----:B------:R-:W1:Y:S01]  /*08e0*/  MUFU.RCP R18, R18 ;  /* 0x0000001200127308 */ /* 0x000e620000001000 */
[----:B------:R-:W-:Y:S01]  /*08f0*/  @P1 FMUL R24, R24, 0.25 ;  /* 0x3e80000018181820 */ /* 0x000fe20000400000 */
[----:B------:R-:W-:Y:S01]  /*0900*/  @P4 FMUL R12, R12, 0.25 ;  /* 0x3e8000000c0c4820 */ /* 0x000fe20000400000 */
[----:B------:R-:W-:Y:S01]  /*0910*/  @P1 FMUL R10, R10, 0.25 ;  /* 0x3e8000000a0a1820 */ /* 0x000fe20000400000 */
[----:B--2---:R-:W-:-:S04]  /*0920*/  FMUL R6, R19, R6 ;  /* 0x0000000613067220 */ /* 0x004fc80000400000 */
[----:B------:R-:W2:Y:S01]  /*0930*/  MUFU.RCP R15, R21 ;  /* 0x00000015000f7308 */ /* 0x000ea20000001000 */
[----:B0-----:R-:W-:-:S04]  /*0940*/  IMAD.WIDE R16, R25, 0x4, R8 ;  /* 0x0000000419107825 */ /* 0x001fc800078e0208 */
[----:B------:R-:W-:Y:S01]  /*0950*/  @P5 FMUL R13, R13, 0.25 ;  /* 0x3e8000000d0d5820 */ /* 0x000fe20000400000 */
[----:B------:R-:W-:-:S04]  /*0960*/  IMAD.WIDE R8, R27, 0x4, R8 ;  /* 0x000000041b087825 */ /* 0x000fc800078e0208 */
[----:B-1----:R-:W-:Y:S01]  /*0970*/  FMUL R7, R18, R7 ;  /* 0x0000000712077220 */ /* 0x002fe20000400000 */
[----:B------:R-:W0:Y:S04]  /*0980*/  MUFU.RCP R14, R22 ;  /* 0x00000016000e7308 */ /* 0x000e280000001000 */
[----:B------:R1:W-:Y:S01]  /*0990*/  @!P0 STG.E.128 desc[UR6][R16.64], R4 ;  /* 0x0000000410008986 */ /* 0x0003e2000c101d06 */
[----:B--2---:R-:W-:-:S03]  /*09a0*/  FMUL R12, R15, R12 ;  /* 0x0000000c0f0c7220 */ /* 0x004fc60000400000 */
[----:B------:R-:W2:Y:S01]  /*09b0*/  MUFU.RCP R0, R23 ;  /* 0x0000001700007308 */ /* 0x000ea20000001000 */
[----:B0-----:R-:W-:-:S07]  /*09c0*/  FMUL R13, R14, R13 ;  /* 0x0000000d0e0d7220 */ /* 0x001fce0000400000 */
[----:B------:R-:W0:Y:S01]  /*09d0*/  MUFU.RCP R11, R24 ;  /* 0x00000018000b7308 */ /* 0x000e220000001000 */
[----:B--2---:R-:W-:Y:S01]  /*09e0*/  FMUL R14, R0, R3 ;  /* 0x00000003000e7220 */ /* 0x004fe20000400000 */
[----:B0-----:R-:W-:Y:S01]  /*09f0*/  FMUL R15, R11, R10 ;  /* 0x0000000a0b0f7220 */ /* 0x001fe20000400000 */
[----:B-1----:R-:W-:Y:S06]  /*0a00*/  @P0 EXIT ;  /* 0x000000000000094d */ /* 0x002fec0003800000 */
[----:B------:R-:W-:Y:S01]  /*0a10*/  STG.E.128 desc[UR6][R8.64], R12 ;  /* 0x0000000c08007986 */ /* 0x000fe2000c101d06 */
[----:B------:R-:W-:Y:S05]  /*0a20*/  EXIT ;  /* 0x000000000000794d */ /* 0x000fea0003800000 */
.L_x_0:
[----:B------:R-:W-:-:S00]  /*0a30*/  BRA `(.L_x_0) ;  /* 0xfffffffc00fc7947 */ /* 0x000fc0000383ffff */
[----:B------:R-:W-:-:S00]  /*0a40*/  NOP ;  /* 0x0000000000007918 */ /* 0x000fc00000000000 */
        /* <DEDUP_REMOVED lines=11> */
.L_x_1:


//--------------------- .nv.global.init           --------------------------
	.section	.nv.global.init,"aw",@progbits
.nv.global.init:
	.type		_$_str,@object
	.size		_$_str,(_$_str_$_2 - _$_str)
_$_str:
        /*0000*/ 	.byte	0x5f, 0x5f, 0x43, 0x55, 0x44, 0x41, 0x5f, 0x46, 0x54, 0x5a, 0x00
	.type		_$_str_$_2,@object
	.size		_$_str_$_2,(.L_1 - _$_str_$_2)
_$_str_$_2:
        /*000b*/ 	.byte	0x5f, 0x5f, 0x43, 0x55, 0x44, 0x41, 0x5f, 0x50, 0x52, 0x45, 0x43, 0x5f, 0x53, 0x51, 0x52, 0x54
        /*001b*/ 	.byte	0x00
.L_1:


//--------------------- .nv.shared.triton_poi_fused_add_div_sqrt_24 --------------------------
	.section	.nv.shared.triton_poi_fused_add_div_sqrt_24,"aw",@nobits
	.sectionflags	@""
	.align	16
	.zero		1024


//--------------------- .nv.constant0.triton_poi_fused_add_div_sqrt_24 --------------------------
	.section	.nv.constant0.triton_poi_fused_add_div_sqrt_24,"a",@progbits
	.sectionflags	@""
	.align	4
.nv.constant0.triton_poi_fused_add_div_sqrt_24:
	.zero		560
